//
// Generated by NVIDIA NVVM Compiler
//
// Compiler Build ID: CL-36424714
// Cuda compilation tools, release 13.0, V13.0.88
// Based on NVVM 20.0.0
//

.version 9.0
.target sm_100
.address_size 64

	// .globl	_Z6vecAddPfS_S_S_PlS0_S0_i
.extern .func  (.param .b32 func_retval0) vprintf
(
	.param .b64 vprintf_param_0,
	.param .b64 vprintf_param_1
)
;
.global .align 1 .b8 $str[21] = {105, 100, 58, 32, 32, 32, 37, 100, 32, 32, 32, 32, 78, 58, 32, 32, 37, 100, 32, 10};

.visible .entry _Z6vecAddPfS_S_S_PlS0_S0_i(
	.param .u64 .ptr .align 1 _Z6vecAddPfS_S_S_PlS0_S0_i_param_0,
	.param .u64 .ptr .align 1 _Z6vecAddPfS_S_S_PlS0_S0_i_param_1,
	.param .u64 .ptr .align 1 _Z6vecAddPfS_S_S_PlS0_S0_i_param_2,
	.param .u64 .ptr .align 1 _Z6vecAddPfS_S_S_PlS0_S0_i_param_3,
	.param .u64 .ptr .align 1 _Z6vecAddPfS_S_S_PlS0_S0_i_param_4,
	.param .u64 .ptr .align 1 _Z6vecAddPfS_S_S_PlS0_S0_i_param_5,
	.param .u64 .ptr .align 1 _Z6vecAddPfS_S_S_PlS0_S0_i_param_6,
	.param .u32 _Z6vecAddPfS_S_S_PlS0_S0_i_param_7
)
{
	.local .align 8 .b8 	__local_depot0[8];
	.reg .b64 	%SP;
	.reg .b64 	%SPL;
	.reg .pred 	%p<2>;
	.reg .b32 	%r<8>;
	.reg .b32 	%f<22>;
	.reg .b64 	%rd<32>;

	mov.u64 	%SPL, __local_depot0;
	cvta.local.u64 	%SP, %SPL;
	ld.param.u64 	%rd2, [_Z6vecAddPfS_S_S_PlS0_S0_i_param_1];
	ld.param.u64 	%rd3, [_Z6vecAddPfS_S_S_PlS0_S0_i_param_2];
	ld.param.u64 	%rd4, [_Z6vecAddPfS_S_S_PlS0_S0_i_param_3];
	ld.param.u64 	%rd5, [_Z6vecAddPfS_S_S_PlS0_S0_i_param_4];
	ld.param.u64 	%rd6, [_Z6vecAddPfS_S_S_PlS0_S0_i_param_5];
	ld.param.u64 	%rd7, [_Z6vecAddPfS_S_S_PlS0_S0_i_param_6];
	ld.param.u32 	%r2, [_Z6vecAddPfS_S_S_PlS0_S0_i_param_7];
	add.u64 	%rd8, %SP, 0;
	add.u64 	%rd9, %SPL, 0;
	mov.u32 	%r3, %ctaid.x;
	mov.u32 	%r4, %ntid.x;
	mov.u32 	%r5, %tid.x;
	mad.lo.s32 	%r1, %r3, %r4, %r5;
	st.local.v2.u32 	[%rd9], {%r1, %r2};
	mov.u64 	%rd10, $str;
	cvta.global.u64 	%rd11, %rd10;
	{ // callseq 0, 0
	.param .b64 param0;
	st.param.b64 	[param0], %rd11;
	.param .b64 param1;
	st.param.b64 	[param1], %rd8;
	.param .b32 retval0;
	call.uni (retval0), 
	vprintf, 
	(
	param0, 
	param1
	);
	ld.param.b32 	%r6, [retval0];
	} // callseq 0
	setp.ge.s32 	%p1, %r1, %r2;
	@%p1 bra 	$L__BB0_2;
	ld.param.u64 	%rd31, [_Z6vecAddPfS_S_S_PlS0_S0_i_param_0];
	cvta.to.global.u64 	%rd12, %rd31;
	cvta.to.global.u64 	%rd13, %rd2;
	cvta.to.global.u64 	%rd14, %rd3;
	cvta.to.global.u64 	%rd15, %rd4;
	cvta.to.global.u64 	%rd16, %rd5;
	cvta.to.global.u64 	%rd17, %rd6;
	cvta.to.global.u64 	%rd18, %rd7;
	mul.wide.s32 	%rd19, %r1, 4;
	add.s64 	%rd20, %rd12, %rd19;
	ld.global.f32 	%f1, [%rd20];
	add.s64 	%rd21, %rd13, %rd19;
	ld.global.f32 	%f2, [%rd21];
	add.f32 	%f3, %f1, %f2;
	add.s64 	%rd22, %rd14, %rd19;
	ld.global.f32 	%f4, [%rd22];
	add.f32 	%f5, %f3, %f4;
	add.s64 	%rd23, %rd15, %rd19;
	ld.global.f32 	%f6, [%rd23];
	add.f32 	%f7, %f5, %f6;
	cvt.rzi.s64.f32 	%rd24, %f7;
	mul.wide.s32 	%rd25, %r1, 8;
	add.s64 	%rd26, %rd16, %rd25;
	st.global.u64 	[%rd26], %rd24;
	ld.global.f32 	%f8, [%rd20];
	ld.global.f32 	%f9, [%rd21];
	add.f32 	%f10, %f8, %f9;
	ld.global.f32 	%f11, [%rd22];
	add.f32 	%f12, %f10, %f11;
	ld.global.f32 	%f13, [%rd23];
	add.f32 	%f14, %f12, %f13;
	cvt.rzi.s64.f32 	%rd27, %f14;
	add.s64 	%rd28, %rd17, %rd25;
	st.global.u64 	[%rd28], %rd27;
	ld.global.f32 	%f15, [%rd20];
	ld.global.f32 	%f16, [%rd21];
	add.f32 	%f17, %f15, %f16;
	ld.global.f32 	%f18, [%rd22];
	add.f32 	%f19, %f17, %f18;
	ld.global.f32 	%f20, [%rd23];
	add.f32 	%f21, %f19, %f20;
	cvt.rzi.s64.f32 	%rd29, %f21;
	add.s64 	%rd30, %rd18, %rd25;
	st.global.u64 	[%rd30], %rd29;
$L__BB0_2:
	ret;

}


// ===== COMPILED SASS (sm_100) =====

	.target	sm_100

	.elftype	@"ET_EXEC"


//--------------------- .note.nv.tkinfo           --------------------------
	.section	.note.nv.tkinfo,"",@"SHT_NOTE"
	.sectionflags	@"SHF_NOTE_NV_TKINFO"
	.tkinfo
        /*0018*/ 	.word	0x00000002
        /*0030*/ 	.string	""
        /*0030*/ 	.string	"ptxas"
        /*0030*/ 	.string	"Cuda compilation tools, release 13.0, V13.0.88"
        /*0030*/ 	.string	"Build cuda_13.0.r13.0/compiler.36424714_0"
        /*0030*/ 	.string	"-arch sm_100 -m 64 "



//--------------------- .note.nv.cuinfo           --------------------------
	.section	.note.nv.cuinfo,"",@"SHT_NOTE"
	.sectionflags	@"SHF_NOTE_NV_CUINFO"
        /*0018*/ 	.short	0x0002
        /*001a*/ 	.short	0x0064
        /*001c*/ 	.short	0x0082
	.zero		2


//--------------------- .nv.info                  --------------------------
	.section	.nv.info,"",@"SHT_CUDA_INFO"
	.align	4


	//----- nvinfo : EIATTR_REGCOUNT
	.align		4
        /*0000*/ 	.byte	0x04, 0x2f
        /*0002*/ 	.short	(.L_2 - .L_1)
	.align		4
.L_1:
        /*0004*/ 	.word	index@(_Z6vecAddPfS_S_S_PlS0_S0_i)
        /*0008*/ 	.word	0x00000019


	//----- nvinfo : EIATTR_FRAME_SIZE
	.align		4
.L_2:
        /*000c*/ 	.byte	0x04, 0x11
        /*000e*/ 	.short	(.L_4 - .L_3)
	.align		4
.L_3:
        /*0010*/ 	.word	index@(_Z6vecAddPfS_S_S_PlS0_S0_i)
        /*0014*/ 	.word	0x00000008


	//----- nvinfo : EIATTR_MIN_STACK_SIZE
	.align		4
.L_4:
        /*0018*/ 	.byte	0x04, 0x12
        /*001a*/ 	.short	(.L_6 - .L_5)
	.align		4
.L_5:
        /*001c*/ 	.word	index@(_Z6vecAddPfS_S_S_PlS0_S0_i)
        /*0020*/ 	.word	0x00000008
.L_6:


//--------------------- .nv.compat                --------------------------
	.section	.nv.compat,"",@"SHT_CUDA_COMPAT_INFO"
	.align	4
        /*0000*/ 	.byte	0x02, 0x09, 0x00, 0x00, 0x02, 0x02, 0x01, 0x00, 0x02, 0x05, 0x05, 0x00, 0x03, 0x07, 0x01, 0x01
        /*0010*/ 	.byte	0x02, 0x03, 0x00, 0x00, 0x02, 0x06, 0x01, 0x00, 0x04, 0x0b, 0x08, 0x00, 0x09, 0x00, 0x00, 0x00
        /*0020*/ 	.byte	0x00, 0x00, 0x00, 0x00


//--------------------- .nv.info._Z6vecAddPfS_S_S_PlS0_S0_i --------------------------
	.section	.nv.info._Z6vecAddPfS_S_S_PlS0_S0_i,"",@"SHT_CUDA_INFO"
	.sectionflags	@""
	.align	4


	//----- nvinfo : EIATTR_CUDA_API_VERSION
	.align		4
        /*0000*/ 	.byte	0x04, 0x37
        /*0002*/ 	.short	(.L_8 - .L_7)
.L_7:
        /*0004*/ 	.word	0x00000082


	//----- nvinfo : EIATTR_KPARAM_INFO
	.align		4
.L_8:
        /*0008*/ 	.byte	0x04, 0x17
        /*000a*/ 	.short	(.L_10 - .L_9)
.L_9:
        /*000c*/ 	.word	0x00000000
        /*0010*/ 	.short	0x0007
        /*0012*/ 	.short	0x0038
        /*0014*/ 	.byte	0x00, 0xf0, 0x11, 0x00


	//----- nvinfo : EIATTR_KPARAM_INFO
	.align		4
.L_10:
        /*0018*/ 	.byte	0x04, 0x17
        /*001a*/ 	.short	(.L_12 - .L_11)
.L_11:
        /*001c*/ 	.word	0x00000000
        /*0020*/ 	.short	0x0006
        /*0022*/ 	.short	0x0030
        /*0024*/ 	.byte	0x00, 0xf5, 0x21, 0x00


	//----- nvinfo : EIATTR_KPARAM_INFO
	.align		4
.L_12:
        /*0028*/ 	.byte	0x04, 0x17
        /*002a*/ 	.short	(.L_14 - .L_13)
.L_13:
        /*002c*/ 	.word	0x00000000
        /*0030*/ 	.short	0x0005
        /*0032*/ 	.short	0x0028
        /*0034*/ 	.byte	0x00, 0xf5, 0x21, 0x00


	//----- nvinfo : EIATTR_KPARAM_INFO
	.align		4
.L_14:
        /*0038*/ 	.byte	0x04, 0x17
        /*003a*/ 	.short	(.L_16 - .L_15)
.L_15:
        /*003c*/ 	.word	0x00000000
        /*0040*/ 	.short	0x0004
        /*0042*/ 	.short	0x0020
        /*0044*/ 	.byte	0x00, 0xf5, 0x21, 0x00


	//----- nvinfo : EIATTR_KPARAM_INFO
	.align		4
.L_16:
        /*0048*/ 	.byte	0x04, 0x17
        /*004a*/ 	.short	(.L_18 - .L_17)
.L_17:
        /*004c*/ 	.word	0x00000000
        /*0050*/ 	.short	0x0003
        /*0052*/ 	.short	0x0018
        /*0054*/ 	.byte	0x00, 0xf5, 0x21, 0x00


	//----- nvinfo : EIATTR_KPARAM_INFO
	.align		4
.L_18:
        /*0058*/ 	.byte	0x04, 0x17
        /*005a*/ 	.short	(.L_20 - .L_19)
.L_19:
        /*005c*/ 	.word	0x00000000
        /*0060*/ 	.short	0x0002
        /*0062*/ 	.short	0x0010
        /*0064*/ 	.byte	0x00, 0xf5, 0x21, 0x00


	//----- nvinfo : EIATTR_KPARAM_INFO
	.align		4
.L_20:
        /*0068*/ 	.byte	0x04, 0x17
        /*006a*/ 	.short	(.L_22 - .L_21)
.L_21:
        /*006c*/ 	.word	0x00000000
        /*0070*/ 	.short	0x0001
        /*0072*/ 	.short	0x0008
        /*0074*/ 	.byte	0x00, 0xf5, 0x21, 0x00


	//----- nvinfo : EIATTR_KPARAM_INFO
	.align		4
.L_22:
        /*0078*/ 	.byte	0x04, 0x17
        /*007a*/ 	.short	(.L_24 - .L_23)
.L_23:
        /*007c*/ 	.word	0x00000000
        /*0080*/ 	.short	0x0000
        /*0082*/ 	.short	0x0000
        /*0084*/ 	.byte	0x00, 0xf5, 0x21, 0x00


	//----- nvinfo : EIATTR_SPARSE_MMA_MASK
	.align		4
.L_24:
        /*0088*/ 	.byte	0x03, 0x50
        /*008a*/ 	.short	0x0000


	//----- nvinfo : EIATTR_MAXREG_COUNT
	.align		4
        /*008c*/ 	.byte	0x03, 0x1b
        /*008e*/ 	.short	0x00ff


	//----- nvinfo : EIATTR_EXTERNS
	.align		4
        /*0090*/ 	.byte	0x04, 0x0f
        /*0092*/ 	.short	(.L_26 - .L_25)


	//   ....[0]....
	.align		4
.L_25:
        /*0094*/ 	.word	index@(vprintf)


	//----- nvinfo : EIATTR_MERCURY_ISA_VERSION
	.align		4
.L_26:
        /*0098*/ 	.byte	0x03, 0x5f
        /*009a*/ 	.short	0x0101


	//----- nvinfo : EIATTR_VRC_CTA_INIT_COUNT
	.align		4
        /*009c*/ 	.byte	0x02, 0x4a
	.zero		1
	.zero		1


	//----- nvinfo : EIATTR_SYSCALL_OFFSETS
	.align		4
        /*00a0*/ 	.byte	0x04, 0x46
        /*00a2*/ 	.short	(.L_28 - .L_27)


	//   ....[0]....
.L_27:
        /*00a4*/ 	.word	0x00000120


	//----- nvinfo : EIATTR_EXIT_INSTR_OFFSETS
	.align		4
.L_28:
        /*00a8*/ 	.byte	0x04, 0x1c
        /*00aa*/ 	.short	(.L_30 - .L_29)


	//   ....[0]....
.L_29:
        /*00ac*/ 	.word	0x00000150


	//   ....[1]....
        /*00b0*/ 	.word	0x00000400


	//----- nvinfo : EIATTR_CRS_STACK_SIZE
	.align		4
.L_30:
        /*00b4*/ 	.byte	0x04, 0x1e
        /*00b6*/ 	.short	(.L_32 - .L_31)
.L_31:
        /*00b8*/ 	.word	0x00000000


	//----- nvinfo : EIATTR_CBANK_PARAM_SIZE
	.align		4
.L_32:
        /*00bc*/ 	.byte	0x03, 0x19
        /*00be*/ 	.short	0x003c


	//----- nvinfo : EIATTR_PARAM_CBANK
	.align		4
        /*00c0*/ 	.byte	0x04, 0x0a
        /*00c2*/ 	.short	(.L_34 - .L_33)
	.align		4
.L_33:
        /*00c4*/ 	.word	index@(.nv.constant0._Z6vecAddPfS_S_S_PlS0_S0_i)
        /*00c8*/ 	.short	0x0380
        /*00ca*/ 	.short	0x003c


	//----- nvinfo : EIATTR_SW_WAR
	.align		4
.L_34:
        /*00cc*/ 	.byte	0x04, 0x36
        /*00ce*/ 	.short	(.L_36 - .L_35)
.L_35:
        /*00d0*/ 	.word	0x00000008
.L_36:


//--------------------- .nv.callgraph             --------------------------
	.section	.nv.callgraph,"",@"SHT_CUDA_CALLGRAPH"
	.align	4
	.sectionentsize	8
	.align		4
        /*0000*/ 	.word	0x00000000
	.align		4
        /*0004*/ 	.word	0xffffffff
	.align		4
        /*0008*/ 	.word	index@(_Z6vecAddPfS_S_S_PlS0_S0_i)
	.align		4
        /*000c*/ 	.word	index@(vprintf)
	.align		4
        /*0010*/ 	.word	0x00000000
	.align		4
        /*0014*/ 	.word	0xfffffffe
	.align		4
        /*0018*/ 	.word	0x00000000
	.align		4
        /*001c*/ 	.word	0xfffffffd
	.align		4
        /*0020*/ 	.word	0x00000000
	.align		4
        /*0024*/ 	.word	0xfffffffc


//--------------------- .nv.constant4             --------------------------
	.section	.nv.constant4,"a",@progbits
	.align	8
	.align		8
.nv.constant4:
        /*0000*/ 	.dword	vprintf
	.align		8
        /*0008*/ 	.dword	$str


//--------------------- .text._Z6vecAddPfS_S_S_PlS0_S0_i --------------------------
	.section	.text._Z6vecAddPfS_S_S_PlS0_S0_i,"ax",@progbits
	.align	128
        .global         _Z6vecAddPfS_S_S_PlS0_S0_i
        .type           _Z6vecAddPfS_S_S_PlS0_S0_i,@function
        .size           _Z6vecAddPfS_S_S_PlS0_S0_i,(.L_x_2 - _Z6vecAddPfS_S_S_PlS0_S0_i)
        .other          _Z6vecAddPfS_S_S_PlS0_S0_i,@"STO_CUDA_ENTRY STV_DEFAULT"
_Z6vecAddPfS_S_S_PlS0_S0_i:
.text._Z6vecAddPfS_S_S_PlS0_S0_i:
[----:B------:R-:W0:Y:S01]  /*0000*/  LDC R1, c[0x0][0x37c] ;  /* 0x0000df00ff017b82 */ /* 0x000e220000000800 */
[----:B------:R-:W1:Y:S01]  /*0010*/  S2R R5, SR_TID.X ;  /* 0x0000000000057919 */ /* 0x000e620000002100 */
[----:B------:R-:W2:Y:S06]  /*0020*/  LDCU UR5, c[0x0][0x2fc] ;  /* 0x00005f80ff0577ac */ /* 0x000eac0008000800 */
[----:B------:R-:W1:Y:S01]  /*0030*/  S2UR UR6, SR_CTAID.X ;  /* 0x00000000000679c3 */ /* 0x000e620000002500 */
[----:B0-----:R-:W-:Y:S02]  /*0040*/  IADD3 R1, PT, PT, R1, -0x8, RZ ;  /* 0xfffffff801017810 */ /* 0x001fe40007ffe0ff */
[----:B------:R-:W-:Y:S01]  /*0050*/  MOV R0, 0x0 ;  /* 0x0000000000007802 */ /* 0x000fe20000000f00 */
[----:B------:R-:W0:Y:S04]  /*0060*/  LDCU UR4, c[0x0][0x2f8] ;  /* 0x00005f00ff0477ac */ /* 0x000e280008000800 */
[----:B------:R-:W1:Y:S08]  /*0070*/  LDC R2, c[0x0][0x360] ;  /* 0x0000d800ff027b82 */ /* 0x000e700000000800 */
[----:B------:R-:W3:Y:S01]  /*0080*/  LDC R3, c[0x0][0x3b8] ;  /* 0x0000ee00ff037b82 */ /* 0x000ee20000000800 */
[----:B0-----:R-:W-:-:S07]  /*0090*/  IADD3 R6, P0, PT, R1, UR4, RZ ;  /* 0x0000000401067c10 */ /* 0x001fce000ff1e0ff */
[----:B------:R0:W4:Y:S01]  /*00a0*/  LDC.64 R8, c[0x4][R0] ;  /* 0x0100000000087b82 */ /* 0x0001220000000a00 */
[----:B--2---:R-:W-:Y:S01]  /*00b0*/  IADD3.X R7, PT, PT, RZ, UR5, RZ, P0, !PT ;  /* 0x00000005ff077c10 */ /* 0x004fe200087fe4ff */
[----:B-1----:R-:W-:Y:S01]  /*00c0*/  IMAD R2, R2, UR6, R5 ;  /* 0x0000000602027c24 */ /* 0x002fe2000f8e0205 */
[----:B------:R-:W1:Y:S04]  /*00d0*/  LDCU.64 UR6, c[0x4][0x8] ;  /* 0x01000100ff0677ac */ /* 0x000e680008000a00 */
[----:B---3--:R0:W-:Y:S01]  /*00e0*/  STL.64 [R1], R2 ;  /* 0x0000000201007387 */ /* 0x0081e20000100a00 */
[----:B-1----:R-:W-:Y:S02]  /*00f0*/  MOV R4, UR6 ;  /* 0x0000000600047c02 */ /* 0x002fe40008000f00 */
[----:B0---4-:R-:W-:-:S07]  /*0100*/  MOV R5, UR7 ;  /* 0x0000000700057c02 */ /* 0x011fce0008000f00 */
[----:B------:R-:W-:-:S07]  /*0110*/  LEPC R20, `(.L_x_0) ;  /* 0x000000001014794e */ /* 0x000fce0000000000 */
[----:B------:R-:W-:Y:S05]  /*0120*/  CALL.ABS.NOINC R8 ;  /* 0x0000000008007343 */ /* 0x000fea0003c00000 */
.L_x_0:
[----:B------:R-:W0:Y:S02]  /*0130*/  LDCU UR4, c[0x0][0x3b8] ;  /* 0x00007700ff0477ac */ /* 0x000e240008000800 */
[----:B0-----:R-:W-:-:S13]  /*0140*/  ISETP.GE.AND P0, PT, R2, UR4, PT ;  /* 0x0000000402007c0c */ /* 0x001fda000bf06270 */
[----:B------:R-:W-:Y:S05]  /*0150*/  @P0 EXIT ;  /* 0x000000000000094d */ /* 0x000fea0003800000 */
[----:B------:R-:W0:Y:S01]  /*0160*/  LDC.64 R4, c[0x0][0x380] ;  /* 0x0000e000ff047b82 */ /* 0x000e220000000a00 */
[----:B------:R-:W1:Y:S07]  /*0170*/  LDCU.64 UR4, c[0x0][0x358] ;  /* 0x00006b00ff0477ac */ /* 0x000e6e0008000a00 */
[----:B------:R-:W2:Y:S08]  /*0180*/  LDC.64 R6, c[0x0][0x388] ;  /* 0x0000e200ff067b82 */ /* 0x000eb00000000a00 */
[----:B------:R-:W3:Y:S08]  /*0190*/  LDC.64 R8, c[0x0][0x390] ;  /* 0x0000e400ff087b82 */ /* 0x000ef00000000a00 */
[----:B------:R-:W4:Y:S01]  /*01a0*/  LDC.64 R10, c[0x0][0x398] ;  /* 0x0000e600ff0a7b82 */ /* 0x000f220000000a00 */
[----:B0-----:R-:W-:-:S05]  /*01b0*/  IMAD.WIDE R4, R2, 0x4, R4 ;  /* 0x0000000402047825 */ /* 0x001fca00078e0204 */
[----:B-1----:R-:W5:Y:S01]  /*01c0*/  LDG.E R0, desc[UR4][R4.64] ;  /* 0x0000000404007981 */ /* 0x002f62000c1e1900 */
[C---:B--2---:R-:W-:Y:S01]  /*01d0*/  IMAD.WIDE R6, R2.reuse, 0x4, R6 ;  /* 0x0000000402067825 */ /* 0x044fe200078e0206 */
[----:B------:R-:W0:Y:S04]  /*01e0*/  LDC.64 R14, c[0x0][0x3a0] ;  /* 0x0000e800ff0e7b82 */ /* 0x000e280000000a00 */
[----:B------:R-:W5:Y:S01]  /*01f0*/  LDG.E R3, desc[UR4][R6.64] ;  /* 0x0000000406037981 */ /* 0x000f62000c1e1900 */
[----:B---3--:R-:W-:-:S03]  /*0200*/  IMAD.WIDE R8, R2, 0x4, R8 ;  /* 0x0000000402087825 */ /* 0x008fc600078e0208 */
[----:B------:R-:W1:Y:S02]  /*0210*/  LDC.64 R18, c[0x0][0x3a8] ;  /* 0x0000ea00ff127b82 */ /* 0x000e640000000a00 */
[----:B------:R-:W2:Y:S01]  /*0220*/  LDG.E R13, desc[UR4][R8.64] ;  /* 0x00000004080d7981 */ /* 0x000ea2000c1e1900 */
[----:B----4-:R-:W-:-:S05]  /*0230*/  IMAD.WIDE R10, R2, 0x4, R10 ;  /* 0x00000004020a7825 */ /* 0x010fca00078e020a */
[----:B------:R-:W3:Y:S01]  /*0240*/  LDG.E R17, desc[UR4][R10.64] ;  /* 0x000000040a117981 */ /* 0x000ee2000c1e1900 */
[----:B0-----:R-:W-:-:S04]  /*0250*/  IMAD.WIDE R14, R2, 0x8, R14 ;  /* 0x00000008020e7825 */ /* 0x001fc800078e020e */
[----:B-----5:R-:W-:-:S04]  /*0260*/  FADD R0, R0, R3 ;  /* 0x0000000300007221 */ /* 0x020fc80000000000 */
[----:B--2---:R-:W-:-:S04]  /*0270*/  FADD R0, R0, R13 ;  /* 0x0000000d00007221 */ /* 0x004fc80000000000 */
[----:B---3--:R-:W-:-:S04]  /*0280*/  FADD R0, R0, R17 ;  /* 0x0000001100007221 */ /* 0x008fc80000000000 */
[----:B------:R-:W0:Y:S02]  /*0290*/  F2I.S64.TRUNC R12, R0 ;  /* 0x00000000000c7311 */ /* 0x000e24000020d900 */
[----:B0-----:R0:W-:Y:S04]  /*02a0*/  STG.E.64 desc[UR4][R14.64], R12 ;  /* 0x0000000c0e007986 */ /* 0x0011e8000c101b04 */
[----:B------:R-:W2:Y:S04]  /*02b0*/  LDG.E R3, desc[UR4][R4.64] ;  /* 0x0000000404037981 */ /* 0x000ea8000c1e1900 */
[----:B------:R-:W2:Y:S04]  /*02c0*/  LDG.E R16, desc[UR4][R6.64] ;  /* 0x0000000406107981 */ /* 0x000ea8000c1e1900 */
[----:B------:R-:W3:Y:S01]  /*02d0*/  LDG.E R20, desc[UR4][R8.64] ;  /* 0x0000000408147981 */ /* 0x000ee2000c1e1900 */
[----:B-1----:R-:W-:Y:S01]  /*02e0*/  IMAD.WIDE R18, R2, 0x8, R18 ;  /* 0x0000000802127825 */ /* 0x002fe200078e0212 */
[----:B0-----:R-:W0:Y:S02]  /*02f0*/  LDC.64 R14, c[0x0][0x3b0] ;  /* 0x0000ec00ff0e7b82 */ /* 0x001e240000000a00 */
[----:B------:R-:W4:Y:S01]  /*0300*/  LDG.E R22, desc[UR4][R10.64] ;  /* 0x000000040a167981 */ /* 0x000f22000c1e1900 */
[----:B--2---:R-:W-:-:S04]  /*0310*/  FADD R3, R3, R16 ;  /* 0x0000001003037221 */ /* 0x004fc80000000000 */
[----:B---3--:R-:W-:-:S04]  /*0320*/  FADD R3, R3, R20 ;  /* 0x0000001403037221 */ /* 0x008fc80000000000 */
[----:B----4-:R-:W-:-:S04]  /*0330*/  FADD R3, R3, R22 ;  /* 0x0000001603037221 */ /* 0x010fc80000000000 */
[----:B------:R-:W1:Y:S02]  /*0340*/  F2I.S64.TRUNC R16, R3 ;  /* 0x0000000300107311 */ /* 0x000e64000020d900 */
[----:B-1----:R-:W-:Y:S04]  /*0350*/  STG.E.64 desc[UR4][R18.64], R16 ;  /* 0x0000001012007986 */ /* 0x002fe8000c101b04 */
[----:B------:R-:W2:Y:S04]  /*0360*/  LDG.E R4, desc[UR4][R4.64] ;  /* 0x0000000404047981 */ /* 0x000ea8000c1e1900 */
[----:B------:R-:W2:Y:S04]  /*0370*/  LDG.E R7, desc[UR4][R6.64] ;  /* 0x0000000406077981 */ /* 0x000ea8000c1e1900 */
[----:B------:R-:W3:Y:S04]  /*0380*/  LDG.E R9, desc[UR4][R8.64] ;  /* 0x0000000408097981 */ /* 0x000ee8000c1e1900 */
[----:B------:R-:W4:Y:S01]  /*0390*/  LDG.E R11, desc[UR4][R10.64] ;  /* 0x000000040a0b7981 */ /* 0x000f22000c1e1900 */
[----:B0-----:R-:W-:-:S04]  /*03a0*/  IMAD.WIDE R2, R2, 0x8, R14 ;  /* 0x0000000802027825 */ /* 0x001fc800078e020e */
[----:B--2---:R-:W-:-:S04]  /*03b0*/  FADD R0, R4, R7 ;  /* 0x0000000704007221 */ /* 0x004fc80000000000 */
[----:B---3--:R-:W-:-:S04]  /*03c0*/  FADD R0, R0, R9 ;  /* 0x0000000900007221 */ /* 0x008fc80000000000 */
[----:B----4-:R-:W-:-:S04]  /*03d0*/  FADD R0, R0, R11 ;  /* 0x0000000b00007221 */ /* 0x010fc80000000000 */
[----:B------:R-:W0:Y:S02]  /*03e0*/  F2I.S64.TRUNC R12, R0 ;  /* 0x00000000000c7311 */ /* 0x000e24000020d900 */
[----:B0-----:R-:W-:Y:S01]  /*03f0*/  STG.E.64 desc[UR4][R2.64], R12 ;  /* 0x0000000c02007986 */ /* 0x001fe2000c101b04 */
[----:B------:R-:W-:Y:S05]  /*0400*/  EXIT ;  /* 0x000000000000794d */ /* 0x000fea0003800000 */
.L_x_1:
[----:B------:R-:W-:-:S00]  /*0410*/  BRA `(.L_x_1) ;  /* 0xfffffffc00fc7947 */ /* 0x000fc0000383ffff */
[----:B------:R-:W-:-:S00]  /*0420*/  NOP ;  /* 0x0000000000007918 */ /* 0x000fc00000000000 */
        /* <DEDUP_REMOVED lines=13> */
.L_x_2:


//--------------------- .nv.global.init           --------------------------
	.section	.nv.global.init,"aw",@progbits
.nv.global.init:
	.type		$str,@object
	.size		$str,(.L_0 - $str)
$str:
        /*0000*/ 	.byte	0x69, 0x64, 0x3a, 0x20, 0x20, 0x20, 0x25, 0x64, 0x20, 0x20, 0x20, 0x20, 0x4e, 0x3a, 0x20, 0x20
        /*0010*/ 	.byte	0x25, 0x64, 0x20, 0x0a, 0x00
.L_0:


//--------------------- .nv.shared.reserved.0     --------------------------
	.section	.nv.shared.reserved.0,"aw",@nobits
	.weak		__nv_reservedSMEM_offset_0_alias
	.size		__nv_reservedSMEM_offset_0_alias, 0, 64
	.other		__nv_reservedSMEM_offset_0_alias,@"STO_CUDA_RESERVED_SHARED STV_DEFAULT"
__nv_reservedSMEM_offset_0_alias:
	.zero		0
	.zero		64


//--------------------- .nv.constant0._Z6vecAddPfS_S_S_PlS0_S0_i --------------------------
	.section	.nv.constant0._Z6vecAddPfS_S_S_PlS0_S0_i,"a",@progbits
	.sectionflags	@""
	.align	4
.nv.constant0._Z6vecAddPfS_S_S_PlS0_S0_i:
	.zero		956


//--------------------- SYMBOLS --------------------------

	.type		.nv.reservedSmem.offset0,@object
	.size		.nv.reservedSmem.offset0,0x4
	.type		vprintf,@function
